//
// Generated by NVIDIA NVVM Compiler
//
// Compiler Build ID: CL-36424714
// Cuda compilation tools, release 13.0, V13.0.88
// Based on NVVM 20.0.0
//

.version 9.0
.target sm_100
.address_size 64

	// .globl	_Z10naiveSgemmPfS_S_iii

.visible .entry _Z10naiveSgemmPfS_S_iii(
	.param .u64 .ptr .align 1 _Z10naiveSgemmPfS_S_iii_param_0,
	.param .u64 .ptr .align 1 _Z10naiveSgemmPfS_S_iii_param_1,
	.param .u64 .ptr .align 1 _Z10naiveSgemmPfS_S_iii_param_2,
	.param .u32 _Z10naiveSgemmPfS_S_iii_param_3,
	.param .u32 _Z10naiveSgemmPfS_S_iii_param_4,
	.param .u32 _Z10naiveSgemmPfS_S_iii_param_5
)
{
	.reg .pred 	%p<13>;
	.reg .b32 	%r<41>;
	.reg .b32 	%f<68>;
	.reg .b64 	%rd<53>;

	ld.param.u64 	%rd7, [_Z10naiveSgemmPfS_S_iii_param_0];
	ld.param.u64 	%rd8, [_Z10naiveSgemmPfS_S_iii_param_1];
	ld.param.u64 	%rd6, [_Z10naiveSgemmPfS_S_iii_param_2];
	ld.param.u32 	%r20, [_Z10naiveSgemmPfS_S_iii_param_3];
	ld.param.u32 	%r18, [_Z10naiveSgemmPfS_S_iii_param_4];
	ld.param.u32 	%r19, [_Z10naiveSgemmPfS_S_iii_param_5];
	cvta.to.global.u64 	%rd1, %rd8;
	cvta.to.global.u64 	%rd2, %rd7;
	mov.u32 	%r21, %ctaid.x;
	mov.u32 	%r22, %ntid.x;
	mov.u32 	%r23, %tid.x;
	mad.lo.s32 	%r1, %r21, %r22, %r23;
	mov.u32 	%r24, %ctaid.y;
	mov.u32 	%r25, %ntid.y;
	mov.u32 	%r26, %tid.y;
	mad.lo.s32 	%r2, %r24, %r25, %r26;
	setp.ge.s32 	%p1, %r2, %r20;
	setp.ge.s32 	%p2, %r1, %r18;
	or.pred  	%p3, %p1, %p2;
	@%p3 bra 	$L__BB0_14;
	setp.lt.s32 	%p4, %r19, 1;
	mov.f32 	%f67, 0f00000000;
	@%p4 bra 	$L__BB0_13;
	mul.lo.s32 	%r3, %r19, %r2;
	and.b32  	%r4, %r19, 7;
	setp.lt.u32 	%p5, %r19, 8;
	mov.f32 	%f67, 0f00000000;
	mov.b32 	%r39, 0;
	@%p5 bra 	$L__BB0_5;
	and.b32  	%r39, %r19, 2147483640;
	neg.s32 	%r37, %r39;
	shl.b32 	%r7, %r18, 3;
	mul.wide.u32 	%rd9, %r3, 4;
	add.s64 	%rd10, %rd9, %rd2;
	add.s64 	%rd52, %rd10, 16;
	mov.f32 	%f67, 0f00000000;
	mul.wide.s32 	%rd13, %r18, 4;
	mov.u32 	%r36, %r1;
$L__BB0_4:
	.pragma "nounroll";
	ld.global.nc.f32 	%f17, [%rd52+-16];
	mul.wide.s32 	%rd11, %r36, 4;
	add.s64 	%rd12, %rd1, %rd11;
	ld.global.nc.f32 	%f18, [%rd12];
	fma.rn.f32 	%f19, %f17, %f18, %f67;
	ld.global.nc.f32 	%f20, [%rd52+-12];
	add.s64 	%rd14, %rd12, %rd13;
	ld.global.nc.f32 	%f21, [%rd14];
	fma.rn.f32 	%f22, %f20, %f21, %f19;
	ld.global.nc.f32 	%f23, [%rd52+-8];
	add.s64 	%rd15, %rd14, %rd13;
	ld.global.nc.f32 	%f24, [%rd15];
	fma.rn.f32 	%f25, %f23, %f24, %f22;
	ld.global.nc.f32 	%f26, [%rd52+-4];
	add.s64 	%rd16, %rd15, %rd13;
	ld.global.nc.f32 	%f27, [%rd16];
	fma.rn.f32 	%f28, %f26, %f27, %f25;
	ld.global.nc.f32 	%f29, [%rd52];
	add.s64 	%rd17, %rd16, %rd13;
	ld.global.nc.f32 	%f30, [%rd17];
	fma.rn.f32 	%f31, %f29, %f30, %f28;
	ld.global.nc.f32 	%f32, [%rd52+4];
	add.s64 	%rd18, %rd17, %rd13;
	ld.global.nc.f32 	%f33, [%rd18];
	fma.rn.f32 	%f34, %f32, %f33, %f31;
	ld.global.nc.f32 	%f35, [%rd52+8];
	add.s64 	%rd19, %rd18, %rd13;
	ld.global.nc.f32 	%f36, [%rd19];
	fma.rn.f32 	%f37, %f35, %f36, %f34;
	ld.global.nc.f32 	%f38, [%rd52+12];
	add.s64 	%rd20, %rd19, %rd13;
	ld.global.nc.f32 	%f39, [%rd20];
	fma.rn.f32 	%f67, %f38, %f39, %f37;
	add.s32 	%r37, %r37, 8;
	add.s32 	%r36, %r36, %r7;
	add.s64 	%rd52, %rd52, 32;
	setp.ne.s32 	%p6, %r37, 0;
	@%p6 bra 	$L__BB0_4;
$L__BB0_5:
	setp.eq.s32 	%p7, %r4, 0;
	@%p7 bra 	$L__BB0_13;
	and.b32  	%r13, %r19, 3;
	setp.lt.u32 	%p8, %r4, 4;
	@%p8 bra 	$L__BB0_8;
	add.s32 	%r28, %r39, %r3;
	mul.wide.u32 	%rd21, %r28, 4;
	add.s64 	%rd22, %rd2, %rd21;
	ld.global.nc.f32 	%f41, [%rd22];
	mad.lo.s32 	%r29, %r39, %r18, %r1;
	mul.wide.s32 	%rd23, %r29, 4;
	add.s64 	%rd24, %rd1, %rd23;
	ld.global.nc.f32 	%f42, [%rd24];
	fma.rn.f32 	%f43, %f41, %f42, %f67;
	cvt.u64.u32 	%rd25, %r3;
	cvt.u64.u32 	%rd26, %r39;
	add.s64 	%rd27, %rd26, %rd25;
	shl.b64 	%rd28, %rd27, 2;
	add.s64 	%rd29, %rd2, %rd28;
	ld.global.nc.f32 	%f44, [%rd29+4];
	mul.wide.s32 	%rd30, %r18, 4;
	add.s64 	%rd31, %rd24, %rd30;
	ld.global.nc.f32 	%f45, [%rd31];
	fma.rn.f32 	%f46, %f44, %f45, %f43;
	ld.global.nc.f32 	%f47, [%rd29+8];
	add.s64 	%rd32, %rd31, %rd30;
	ld.global.nc.f32 	%f48, [%rd32];
	fma.rn.f32 	%f49, %f47, %f48, %f46;
	ld.global.nc.f32 	%f50, [%rd29+12];
	add.s64 	%rd33, %rd32, %rd30;
	ld.global.nc.f32 	%f51, [%rd33];
	fma.rn.f32 	%f67, %f50, %f51, %f49;
	add.s32 	%r39, %r39, 4;
$L__BB0_8:
	setp.eq.s32 	%p9, %r13, 0;
	@%p9 bra 	$L__BB0_13;
	setp.eq.s32 	%p10, %r13, 1;
	@%p10 bra 	$L__BB0_11;
	add.s32 	%r30, %r39, %r3;
	mul.wide.u32 	%rd34, %r30, 4;
	add.s64 	%rd35, %rd2, %rd34;
	ld.global.nc.f32 	%f53, [%rd35];
	mad.lo.s32 	%r31, %r39, %r18, %r1;
	mul.wide.s32 	%rd36, %r31, 4;
	add.s64 	%rd37, %rd1, %rd36;
	ld.global.nc.f32 	%f54, [%rd37];
	fma.rn.f32 	%f55, %f53, %f54, %f67;
	cvt.u64.u32 	%rd38, %r3;
	cvt.u64.u32 	%rd39, %r39;
	add.s64 	%rd40, %rd39, %rd38;
	shl.b64 	%rd41, %rd40, 2;
	add.s64 	%rd42, %rd2, %rd41;
	ld.global.nc.f32 	%f56, [%rd42+4];
	mul.wide.s32 	%rd43, %r18, 4;
	add.s64 	%rd44, %rd37, %rd43;
	ld.global.nc.f32 	%f57, [%rd44];
	fma.rn.f32 	%f67, %f56, %f57, %f55;
	add.s32 	%r39, %r39, 2;
$L__BB0_11:
	and.b32  	%r32, %r19, 1;
	setp.eq.b32 	%p11, %r32, 1;
	not.pred 	%p12, %p11;
	@%p12 bra 	$L__BB0_13;
	add.s32 	%r33, %r39, %r3;
	mul.wide.u32 	%rd45, %r33, 4;
	add.s64 	%rd46, %rd2, %rd45;
	ld.global.nc.f32 	%f58, [%rd46];
	mad.lo.s32 	%r34, %r39, %r18, %r1;
	mul.wide.s32 	%rd47, %r34, 4;
	add.s64 	%rd48, %rd1, %rd47;
	ld.global.nc.f32 	%f59, [%rd48];
	fma.rn.f32 	%f67, %f58, %f59, %f67;
$L__BB0_13:
	mad.lo.s32 	%r35, %r18, %r2, %r1;
	cvta.to.global.u64 	%rd49, %rd6;
	mul.wide.s32 	%rd50, %r35, 4;
	add.s64 	%rd51, %rd49, %rd50;
	st.global.f32 	[%rd51], %f67;
$L__BB0_14:
	ret;

}
	// .globl	_Z11shared_gemmPfS_S_iii
.visible .entry _Z11shared_gemmPfS_S_iii(
	.param .u64 .ptr .align 1 _Z11shared_gemmPfS_S_iii_param_0,
	.param .u64 .ptr .align 1 _Z11shared_gemmPfS_S_iii_param_1,
	.param .u64 .ptr .align 1 _Z11shared_gemmPfS_S_iii_param_2,
	.param .u32 _Z11shared_gemmPfS_S_iii_param_3,
	.param .u32 _Z11shared_gemmPfS_S_iii_param_4,
	.param .u32 _Z11shared_gemmPfS_S_iii_param_5
)
{
	.reg .pred 	%p<6>;
	.reg .b32 	%r<15>;

	ld.param.u32 	%r9, [_Z11shared_gemmPfS_S_iii_param_5];
	setp.lt.s32 	%p1, %r9, 1;
	@%p1 bra 	$L__BB1_7;
	add.s32 	%r1, %r9, 7;
	shr.u32 	%r10, %r1, 3;
	and.b32  	%r2, %r10, 3;
	setp.lt.u32 	%p2, %r9, 25;
	@%p2 bra 	$L__BB1_4;
	and.b32  	%r12, %r10, 268435452;
	neg.s32 	%r13, %r12;
$L__BB1_3:
	bar.sync 	0;
	bar.sync 	0;
	bar.sync 	0;
	bar.sync 	0;
	add.s32 	%r13, %r13, 4;
	setp.ne.s32 	%p3, %r13, 0;
	@%p3 bra 	$L__BB1_3;
$L__BB1_4:
	setp.eq.s32 	%p4, %r2, 0;
	@%p4 bra 	$L__BB1_7;
	neg.s32 	%r14, %r2;
$L__BB1_6:
	.pragma "nounroll";
	bar.sync 	0;
	add.s32 	%r14, %r14, 1;
	setp.ne.s32 	%p5, %r14, 0;
	@%p5 bra 	$L__BB1_6;
$L__BB1_7:
	ret;

}


// ===== COMPILED SASS (sm_100) =====

	.target	sm_100

	.elftype	@"ET_EXEC"


//--------------------- .note.nv.tkinfo           --------------------------
	.section	.note.nv.tkinfo,"",@"SHT_NOTE"
	.sectionflags	@"SHF_NOTE_NV_TKINFO"
	.tkinfo
        /*0018*/ 	.word	0x00000002
        /*0030*/ 	.string	""
        /*0030*/ 	.string	"ptxas"
        /*0030*/ 	.string	"Cuda compilation tools, release 13.0, V13.0.88"
        /*0030*/ 	.string	"Build cuda_13.0.r13.0/compiler.36424714_0"
        /*0030*/ 	.string	"-arch sm_100 -m 64 "



//--------------------- .note.nv.cuinfo           --------------------------
	.section	.note.nv.cuinfo,"",@"SHT_NOTE"
	.sectionflags	@"SHF_NOTE_NV_CUINFO"
        /*0018*/ 	.short	0x0002
        /*001a*/ 	.short	0x0064
        /*001c*/ 	.short	0x0082
	.zero		2


//--------------------- .nv.info                  --------------------------
	.section	.nv.info,"",@"SHT_CUDA_INFO"
	.align	4


	//----- nvinfo : EIATTR_REGCOUNT
	.align		4
        /*0000*/ 	.byte	0x04, 0x2f
        /*0002*/ 	.short	(.L_1 - .L_0)
	.align		4
.L_0:
        /*0004*/ 	.word	index@(_Z10naiveSgemmPfS_S_iii)
        /*0008*/ 	.word	0x00000020


	//----- nvinfo : EIATTR_FRAME_SIZE
	.align		4
.L_1:
        /*000c*/ 	.byte	0x04, 0x11
        /*000e*/ 	.short	(.L_3 - .L_2)
	.align		4
.L_2:
        /*0010*/ 	.word	index@(_Z10naiveSgemmPfS_S_iii)
        /*0014*/ 	.word	0x00000000


	//----- nvinfo : EIATTR_REGCOUNT
	.align		4
.L_3:
        /*0018*/ 	.byte	0x04, 0x2f
        /*001a*/ 	.short	(.L_5 - .L_4)
	.align		4
.L_4:
        /*001c*/ 	.word	index@(_Z11shared_gemmPfS_S_iii)
        /*0020*/ 	.word	0x00000006


	//----- nvinfo : EIATTR_FRAME_SIZE
	.align		4
.L_5:
        /*0024*/ 	.byte	0x04, 0x11
        /*0026*/ 	.short	(.L_7 - .L_6)
	.align		4
.L_6:
        /*0028*/ 	.word	index@(_Z11shared_gemmPfS_S_iii)
        /*002c*/ 	.word	0x00000000


	//----- nvinfo : EIATTR_MIN_STACK_SIZE
	.align		4
.L_7:
        /*0030*/ 	.byte	0x04, 0x12
        /*0032*/ 	.short	(.L_9 - .L_8)
	.align		4
.L_8:
        /*0034*/ 	.word	index@(_Z11shared_gemmPfS_S_iii)
        /*0038*/ 	.word	0x00000000


	//----- nvinfo : EIATTR_MIN_STACK_SIZE
	.align		4
.L_9:
        /*003c*/ 	.byte	0x04, 0x12
        /*003e*/ 	.short	(.L_11 - .L_10)
	.align		4
.L_10:
        /*0040*/ 	.word	index@(_Z10naiveSgemmPfS_S_iii)
        /*0044*/ 	.word	0x00000000
.L_11:


//--------------------- .nv.compat                --------------------------
	.section	.nv.compat,"",@"SHT_CUDA_COMPAT_INFO"
	.align	4
        /*0000*/ 	.byte	0x02, 0x09, 0x00, 0x00, 0x02, 0x02, 0x01, 0x00, 0x02, 0x05, 0x05, 0x00, 0x03, 0x07, 0x01, 0x01
        /*0010*/ 	.byte	0x02, 0x03, 0x00, 0x00, 0x02, 0x06, 0x01, 0x00, 0x04, 0x0b, 0x08, 0x00, 0x09, 0x00, 0x00, 0x00
        /*0020*/ 	.byte	0x00, 0x00, 0x00, 0x00


//--------------------- .nv.info._Z11shared_gemmPfS_S_iii --------------------------
	.section	.nv.info._Z11shared_gemmPfS_S_iii,"",@"SHT_CUDA_INFO"
	.sectionflags	@""
	.align	4


	//----- nvinfo : EIATTR_CUDA_API_VERSION
	.align		4
        /*0000*/ 	.byte	0x04, 0x37
        /*0002*/ 	.short	(.L_13 - .L_12)
.L_12:
        /*0004*/ 	.word	0x00000082


	//----- nvinfo : EIATTR_KPARAM_INFO
	.align		4
.L_13:
        /*0008*/ 	.byte	0x04, 0x17
        /*000a*/ 	.short	(.L_15 - .L_14)
.L_14:
        /*000c*/ 	.word	0x00000000
        /*0010*/ 	.short	0x0005
        /*0012*/ 	.short	0x0020
        /*0014*/ 	.byte	0x00, 0xf0, 0x11, 0x00


	//----- nvinfo : EIATTR_KPARAM_INFO
	.align		4
.L_15:
        /*0018*/ 	.byte	0x04, 0x17
        /*001a*/ 	.short	(.L_17 - .L_16)
.L_16:
        /*001c*/ 	.word	0x00000000
        /*0020*/ 	.short	0x0004
        /*0022*/ 	.short	0x001c
        /*0024*/ 	.byte	0x00, 0xf0, 0x11, 0x00


	//----- nvinfo : EIATTR_KPARAM_INFO
	.align		4
.L_17:
        /*0028*/ 	.byte	0x04, 0x17
        /*002a*/ 	.short	(.L_19 - .L_18)
.L_18:
        /*002c*/ 	.word	0x00000000
        /*0030*/ 	.short	0x0003
        /*0032*/ 	.short	0x0018
        /*0034*/ 	.byte	0x00, 0xf0, 0x11, 0x00


	//----- nvinfo : EIATTR_KPARAM_INFO
	.align		4
.L_19:
        /*0038*/ 	.byte	0x04, 0x17
        /*003a*/ 	.short	(.L_21 - .L_20)
.L_20:
        /*003c*/ 	.word	0x00000000
        /*0040*/ 	.short	0x0002
        /*0042*/ 	.short	0x0010
        /*0044*/ 	.byte	0x00, 0xf5, 0x21, 0x00


	//----- nvinfo : EIATTR_KPARAM_INFO
	.align		4
.L_21:
        /*0048*/ 	.byte	0x04, 0x17
        /*004a*/ 	.short	(.L_23 - .L_22)
.L_22:
        /*004c*/ 	.word	0x00000000
        /*0050*/ 	.short	0x0001
        /*0052*/ 	.short	0x0008
        /*0054*/ 	.byte	0x00, 0xf5, 0x21, 0x00


	//----- nvinfo : EIATTR_KPARAM_INFO
	.align		4
.L_23:
        /*0058*/ 	.byte	0x04, 0x17
        /*005a*/ 	.short	(.L_25 - .L_24)
.L_24:
        /*005c*/ 	.word	0x00000000
        /*0060*/ 	.short	0x0000
        /*0062*/ 	.short	0x0000
        /*0064*/ 	.byte	0x00, 0xf5, 0x21, 0x00


	//----- nvinfo : EIATTR_SPARSE_MMA_MASK
	.align		4
.L_25:
        /*0068*/ 	.byte	0x03, 0x50
        /*006a*/ 	.short	0x0000


	//----- nvinfo : EIATTR_MAXREG_COUNT
	.align		4
        /*006c*/ 	.byte	0x03, 0x1b
        /*006e*/ 	.short	0x00ff


	//----- nvinfo : EIATTR_NUM_BARRIERS
	.align		4
        /*0070*/ 	.byte	0x02, 0x4c
        /*0072*/ 	.byte	0x01
	.zero		1


	//----- nvinfo : EIATTR_MERCURY_ISA_VERSION
	.align		4
        /*0074*/ 	.byte	0x03, 0x5f
        /*0076*/ 	.short	0x0101


	//----- nvinfo : EIATTR_VRC_CTA_INIT_COUNT
	.align		4
        /*0078*/ 	.byte	0x02, 0x4a
	.zero		1
	.zero		1


	//----- nvinfo : EIATTR_EXIT_INSTR_OFFSETS
	.align		4
        /*007c*/ 	.byte	0x04, 0x1c
        /*007e*/ 	.short	(.L_27 - .L_26)


	//   ....[0]....
.L_26:
        /*0080*/ 	.word	0x00000030


	//   ....[1]....
        /*0084*/ 	.word	0x000003c0


	//   ....[2]....
        /*0088*/ 	.word	0x00000420


	//----- nvinfo : EIATTR_CBANK_PARAM_SIZE
	.align		4
.L_27:
        /*008c*/ 	.byte	0x03, 0x19
        /*008e*/ 	.short	0x0024


	//----- nvinfo : EIATTR_PARAM_CBANK
	.align		4
        /*0090*/ 	.byte	0x04, 0x0a
        /*0092*/ 	.short	(.L_29 - .L_28)
	.align		4
.L_28:
        /*0094*/ 	.word	index@(.nv.constant0._Z11shared_gemmPfS_S_iii)
        /*0098*/ 	.short	0x0380
        /*009a*/ 	.short	0x0024


	//----- nvinfo : EIATTR_SW_WAR
	.align		4
.L_29:
        /*009c*/ 	.byte	0x04, 0x36
        /*009e*/ 	.short	(.L_31 - .L_30)
.L_30:
        /*00a0*/ 	.word	0x00000008
.L_31:


//--------------------- .nv.info._Z10naiveSgemmPfS_S_iii --------------------------
	.section	.nv.info._Z10naiveSgemmPfS_S_iii,"",@"SHT_CUDA_INFO"
	.sectionflags	@""
	.align	4


	//----- nvinfo : EIATTR_CUDA_API_VERSION
	.align		4
        /*0000*/ 	.byte	0x04, 0x37
        /*0002*/ 	.short	(.L_33 - .L_32)
.L_32:
        /*0004*/ 	.word	0x00000082


	//----- nvinfo : EIATTR_KPARAM_INFO
	.align		4
.L_33:
        /*0008*/ 	.byte	0x04, 0x17
        /*000a*/ 	.short	(.L_35 - .L_34)
.L_34:
        /*000c*/ 	.word	0x00000000
        /*0010*/ 	.short	0x0005
        /*0012*/ 	.short	0x0020
        /*0014*/ 	.byte	0x00, 0xf0, 0x11, 0x00


	//----- nvinfo : EIATTR_KPARAM_INFO
	.align		4
.L_35:
        /*0018*/ 	.byte	0x04, 0x17
        /*001a*/ 	.short	(.L_37 - .L_36)
.L_36:
        /*001c*/ 	.word	0x00000000
        /*0020*/ 	.short	0x0004
        /*0022*/ 	.short	0x001c
        /*0024*/ 	.byte	0x00, 0xf0, 0x11, 0x00


	//----- nvinfo : EIATTR_KPARAM_INFO
	.align		4
.L_37:
        /*0028*/ 	.byte	0x04, 0x17
        /*002a*/ 	.short	(.L_39 - .L_38)
.L_38:
        /*002c*/ 	.word	0x00000000
        /*0030*/ 	.short	0x0003
        /*0032*/ 	.short	0x0018
        /*0034*/ 	.byte	0x00, 0xf0, 0x11, 0x00


	//----- nvinfo : EIATTR_KPARAM_INFO
	.align		4
.L_39:
        /*0038*/ 	.byte	0x04, 0x17
        /*003a*/ 	.short	(.L_41 - .L_40)
.L_40:
        /*003c*/ 	.word	0x00000000
        /*0040*/ 	.short	0x0002
        /*0042*/ 	.short	0x0010
        /*0044*/ 	.byte	0x00, 0xf5, 0x21, 0x00


	//----- nvinfo : EIATTR_KPARAM_INFO
	.align		4
.L_41:
        /*0048*/ 	.byte	0x04, 0x17
        /*004a*/ 	.short	(.L_43 - .L_42)
.L_42:
        /*004c*/ 	.word	0x00000000
        /*0050*/ 	.short	0x0001
        /*0052*/ 	.short	0x0008
        /*0054*/ 	.byte	0x00, 0xf5, 0x21, 0x00


	//----- nvinfo : EIATTR_KPARAM_INFO
	.align		4
.L_43:
        /*0058*/ 	.byte	0x04, 0x17
        /*005a*/ 	.short	(.L_45 - .L_44)
.L_44:
        /*005c*/ 	.word	0x00000000
        /*0060*/ 	.short	0x0000
        /*0062*/ 	.short	0x0000
        /*0064*/ 	.byte	0x00, 0xf5, 0x21, 0x00


	//----- nvinfo : EIATTR_SPARSE_MMA_MASK
	.align		4
.L_45:
        /*0068*/ 	.byte	0x03, 0x50
        /*006a*/ 	.short	0x0000


	//----- nvinfo : EIATTR_MAXREG_COUNT
	.align		4
        /*006c*/ 	.byte	0x03, 0x1b
        /*006e*/ 	.short	0x00ff


	//----- nvinfo : EIATTR_MERCURY_ISA_VERSION
	.align		4
        /*0070*/ 	.byte	0x03, 0x5f
        /*0072*/ 	.short	0x0101


	//----- nvinfo : EIATTR_VRC_CTA_INIT_COUNT
	.align		4
        /*0074*/ 	.byte	0x02, 0x4a
	.zero		1
	.zero		1


	//----- nvinfo : EIATTR_EXIT_INSTR_OFFSETS
	.align		4
        /*0078*/ 	.byte	0x04, 0x1c
        /*007a*/ 	.short	(.L_47 - .L_46)


	//   ....[0]....
.L_46:
        /*007c*/ 	.word	0x000000c0


	//   ....[1]....
        /*0080*/ 	.word	0x000008e0


	//----- nvinfo : EIATTR_CBANK_PARAM_SIZE
	.align		4
.L_47:
        /*0084*/ 	.byte	0x03, 0x19
        /*0086*/ 	.short	0x0024


	//----- nvinfo : EIATTR_PARAM_CBANK
	.align		4
        /*0088*/ 	.byte	0x04, 0x0a
        /*008a*/ 	.short	(.L_49 - .L_48)
	.align		4
.L_48:
        /*008c*/ 	.word	index@(.nv.constant0._Z10naiveSgemmPfS_S_iii)
        /*0090*/ 	.short	0x0380
        /*0092*/ 	.short	0x0024


	//----- nvinfo : EIATTR_SW_WAR
	.align		4
.L_49:
        /*0094*/ 	.byte	0x04, 0x36
        /*0096*/ 	.short	(.L_51 - .L_50)
.L_50:
        /*0098*/ 	.word	0x00000008
.L_51:


//--------------------- .nv.callgraph             --------------------------
	.section	.nv.callgraph,"",@"SHT_CUDA_CALLGRAPH"
	.align	4
	.sectionentsize	8
	.align		4
        /*0000*/ 	.word	0x00000000
	.align		4
        /*0004*/ 	.word	0xffffffff
	.align		4
        /*0008*/ 	.word	0x00000000
	.align		4
        /*000c*/ 	.word	0xfffffffe
	.align		4
        /*0010*/ 	.word	0x00000000
	.align		4
        /*0014*/ 	.word	0xfffffffd
	.align		4
        /*0018*/ 	.word	0x00000000
	.align		4
        /*001c*/ 	.word	0xfffffffc


//--------------------- .text._Z11shared_gemmPfS_S_iii --------------------------
	.section	.text._Z11shared_gemmPfS_S_iii,"ax",@progbits
	.align	128
        .global         _Z11shared_gemmPfS_S_iii
        .type           _Z11shared_gemmPfS_S_iii,@function
        .size           _Z11shared_gemmPfS_S_iii,(.L_x_12 - _Z11shared_gemmPfS_S_iii)
        .other          _Z11shared_gemmPfS_S_iii,@"STO_CUDA_ENTRY STV_DEFAULT"
_Z11shared_gemmPfS_S_iii:
.text._Z11shared_gemmPfS_S_iii:
[----:B------:R-:W-:Y:S08]  /*0000*/  LDC R1, c[0x0][0x37c] ;  /* 0x0000df00ff017b82 */ /* 0x000ff00000000800 */
[----:B------:R-:W0:Y:S02]  /*0010*/  LDC R2, c[0x0][0x3a0] ;  /* 0x0000e800ff027b82 */ /* 0x000e240000000800 */
[----:B0-----:R-:W-:-:S13]  /*0020*/  ISETP.GE.AND P0, PT, R2, 0x1, PT ;  /* 0x000000010200780c */ /* 0x001fda0003f06270 */
[----:B------:R-:W-:Y:S05]  /*0030*/  @!P0 EXIT ;  /* 0x000000000000894d */ /* 0x000fea0003800000 */
[C---:B------:R-:W-:Y:S01]  /*0040*/  ISETP.GE.U32.AND P0, PT, R2.reuse, 0x19, PT ;  /* 0x000000190200780c */ /* 0x040fe20003f06070 */
[----:B------:R-:W-:-:S05]  /*0050*/  VIADD R0, R2, 0x7 ;  /* 0x0000000702007836 */ /* 0x000fca0000000000 */
[----:B------:R-:W-:-:S04]  /*0060*/  SHF.R.U32.HI R0, RZ, 0x3, R0 ;  /* 0x00000003ff007819 */ /* 0x000fc80000011600 */
[----:B------:R-:W-:-:S03]  /*0070*/  LOP3.LUT R2, R0, 0x3, RZ, 0xc0, !PT ;  /* 0x0000000300027812 */ /* 0x000fc600078ec0ff */
[----:B------:R-:W-:Y:S05]  /*0080*/  @!P0 BRA `(.L_x_0) ;  /* 0x0000000000c88947 */ /* 0x000fea0003800000 */
[----:B------:R-:W-:-:S05]  /*0090*/  LOP3.LUT R0, R0, 0xffffffc, RZ, 0xc0, !PT ;  /* 0x0ffffffc00007812 */ /* 0x000fca00078ec0ff */
[----:B------:R-:W-:-:S05]  /*00a0*/  IMAD.MOV R0, RZ, RZ, -R0 ;  /* 0x000000ffff007224 */ /* 0x000fca00078e0a00 */
[----:B------:R-:W-:-:S13]  /*00b0*/  ISETP.GE.AND P0, PT, R0, RZ, PT ;  /* 0x000000ff0000720c */ /* 0x000fda0003f06270 */
[----:B------:R-:W-:Y:S05]  /*00c0*/  @P0 BRA `(.L_x_1) ;  /* 0x00000000009c0947 */ /* 0x000fea0003800000 */
[----:B------:R-:W-:Y:S01]  /*00d0*/  IMAD.MOV R3, RZ, RZ, -R0 ;  /* 0x000000ffff037224 */ /* 0x000fe200078e0a00 */
[----:B------:R-:W-:-:S04]  /*00e0*/  PLOP3.LUT P0, PT, PT, PT, PT, 0x80, 0x8 ;  /* 0x000000000008781c */ /* 0x000fc80003f0f070 */
[----:B------:R-:W-:-:S13]  /*00f0*/  ISETP.GT.AND P1, PT, R3, 0xc, PT ;  /* 0x0000000c0300780c */ /* 0x000fda0003f24270 */
[----:B------:R-:W-:Y:S05]  /*0100*/  @!P1 BRA `(.L_x_2) ;  /* 0x0000000000509947 */ /* 0x000fea0003800000 */
[----:B------:R-:W-:-:S13]  /*0110*/  PLOP3.LUT P0, PT, PT, PT, PT, 0x8, 0x80 ;  /* 0x000000000080781c */ /* 0x000fda0003f0e170 */
.L_x_3:
[----:B------:R-:W-:Y:S01]  /*0120*/  BAR.SYNC.DEFER_BLOCKING 0x0 ;  /* 0x0000000000007b1d */ /* 0x000fe20000010000 */
[----:B------:R-:W-:-:S07]  /*0130*/  VIADD R0, R0, 0x10 ;  /* 0x0000001000007836 */ /* 0x000fce0000000000 */
[----:B------:R-:W-:Y:S08]  /*0140*/  BAR.SYNC.DEFER_BLOCKING 0x0 ;  /* 0x0000000000007b1d */ /* 0x000ff00000010000 */
        /* <DEDUP_REMOVED lines=13> */
[----:B------:R-:W-:Y:S01]  /*0220*/  BAR.SYNC.DEFER_BLOCKING 0x0 ;  /* 0x0000000000007b1d */ /* 0x000fe20000010000 */
[----:B------:R-:W-:-:S13]  /*0230*/  ISETP.GE.AND P1, PT, R0, -0xc, PT ;  /* 0xfffffff40000780c */ /* 0x000fda0003f26270 */
[----:B------:R-:W-:Y:S05]  /*0240*/  @!P1 BRA `(.L_x_3) ;  /* 0xfffffffc00b49947 */ /* 0x000fea000383ffff */
.L_x_2:
[----:B------:R-:W-:-:S05]  /*0250*/  IMAD.MOV R3, RZ, RZ, -R0 ;  /* 0x000000ffff037224 */ /* 0x000fca00078e0a00 */
[----:B------:R-:W-:-:S13]  /*0260*/  ISETP.GT.AND P1, PT, R3, 0x4, PT ;  /* 0x000000040300780c */ /* 0x000fda0003f24270 */
[----:B------:R-:W-:Y:S05]  /*0270*/  @!P1 BRA `(.L_x_4) ;  /* 0x0000000000289947 */ /* 0x000fea0003800000 */
        /* <DEDUP_REMOVED lines=8> */
[----:B------:R-:W-:Y:S01]  /*0300*/  PLOP3.LUT P0, PT, PT, PT, PT, 0x8, 0x80 ;  /* 0x000000000080781c */ /* 0x000fe20003f0e170 */
[----:B------:R-:W-:-:S12]  /*0310*/  VIADD R0, R0, 0x8 ;  /* 0x0000000800007836 */ /* 0x000fd80000000000 */
.L_x_4:
[----:B------:R-:W-:-:S13]  /*0320*/  ISETP.NE.OR P0, PT, R0, RZ, P0 ;  /* 0x000000ff0000720c */ /* 0x000fda0000705670 */
[----:B------:R-:W-:Y:S05]  /*0330*/  @!P0 BRA `(.L_x_0) ;  /* 0x00000000001c8947 */ /* 0x000fea0003800000 */
.L_x_1:
[----:B------:R-:W-:Y:S01]  /*0340*/  BAR.SYNC.DEFER_BLOCKING 0x0 ;  /* 0x0000000000007b1d */ /* 0x000fe20000010000 */
[----:B------:R-:W-:-:S07]  /*0350*/  VIADD R0, R0, 0x4 ;  /* 0x0000000400007836 */ /* 0x000fce0000000000 */
[----:B------:R-:W-:Y:S08]  /*0360*/  BAR.SYNC.DEFER_BLOCKING 0x0 ;  /* 0x0000000000007b1d */ /* 0x000ff00000010000 */
[----:B------:R-:W-:Y:S08]  /*0370*/  BAR.SYNC.DEFER_BLOCKING 0x0 ;  /* 0x0000000000007b1d */ /* 0x000ff00000010000 */
[----:B------:R-:W-:Y:S01]  /*0380*/  BAR.SYNC.DEFER_BLOCKING 0x0 ;  /* 0x0000000000007b1d */ /* 0x000fe20000010000 */
[----:B------:R-:W-:-:S13]  /*0390*/  ISETP.NE.AND P0, PT, R0, RZ, PT ;  /* 0x000000ff0000720c */ /* 0x000fda0003f05270 */
[----:B------:R-:W-:Y:S05]  /*03a0*/  @P0 BRA `(.L_x_1) ;  /* 0xfffffffc00e40947 */ /* 0x000fea000383ffff */
.L_x_0:
[----:B------:R-:W-:-:S13]  /*03b0*/  ISETP.NE.AND P0, PT, R2, RZ, PT ;  /* 0x000000ff0200720c */ /* 0x000fda0003f05270 */
[----:B------:R-:W-:Y:S05]  /*03c0*/  @!P0 EXIT ;  /* 0x000000000000894d */ /* 0x000fea0003800000 */
[----:B------:R-:W-:-:S07]  /*03d0*/  IMAD.MOV R2, RZ, RZ, -R2 ;  /* 0x000000ffff027224 */ /* 0x000fce00078e0a02 */
.L_x_5:
[----:B------:R-:W-:Y:S01]  /*03e0*/  VIADD R2, R2, 0x1 ;  /* 0x0000000102027836 */ /* 0x000fe20000000000 */
[----:B------:R-:W-:Y:S04]  /*03f0*/  BAR.SYNC.DEFER_BLOCKING 0x0 ;  /* 0x0000000000007b1d */ /* 0x000fe80000010000 */
[----:B------:R-:W-:-:S13]  /*0400*/  ISETP.NE.AND P0, PT, R2, RZ, PT ;  /* 0x000000ff0200720c */ /* 0x000fda0003f05270 */
[----:B------:R-:W-:Y:S05]  /*0410*/  @P0 BRA `(.L_x_5) ;  /* 0xfffffffc00f00947 */ /* 0x000fea000383ffff */
[----:B------:R-:W-:Y:S05]  /*0420*/  EXIT ;  /* 0x000000000000794d */ /* 0x000fea0003800000 */
.L_x_6:
[----:B------:R-:W-:-:S00]  /*0430*/  BRA `(.L_x_6) ;  /* 0xfffffffc00fc7947 */ /* 0x000fc0000383ffff */
[----:B------:R-:W-:-:S00]  /*0440*/  NOP ;  /* 0x0000000000007918 */ /* 0x000fc00000000000 */
        /* <DEDUP_REMOVED lines=11> */
.L_x_12:


//--------------------- .text._Z10naiveSgemmPfS_S_iii --------------------------
	.section	.text._Z10naiveSgemmPfS_S_iii,"ax",@progbits
	.align	128
        .global         _Z10naiveSgemmPfS_S_iii
        .type           _Z10naiveSgemmPfS_S_iii,@function
        .size           _Z10naiveSgemmPfS_S_iii,(.L_x_13 - _Z10naiveSgemmPfS_S_iii)
        .other          _Z10naiveSgemmPfS_S_iii,@"STO_CUDA_ENTRY STV_DEFAULT"
_Z10naiveSgemmPfS_S_iii:
.text._Z10naiveSgemmPfS_S_iii:
[----:B------:R-:W-:Y:S01]  /*0000*/  LDC R1, c[0x0][0x37c] ;  /* 0x0000df00ff017b82 */ /* 0x000fe20000000800 */
[----:B------:R-:W0:Y:S07]  /*0010*/  S2R R5, SR_TID.X ;  /* 0x0000000000057919 */ /* 0x000e2e0000002100 */
[----:B------:R-:W0:Y:S01]  /*0020*/  S2UR UR4, SR_CTAID.X ;  /* 0x00000000000479c3 */ /* 0x000e220000002500 */
[----:B------:R-:W1:Y:S07]  /*0030*/  S2R R4, SR_TID.Y ;  /* 0x0000000000047919 */ /* 0x000e6e0000002200 */
[----:B------:R-:W0:Y:S08]  /*0040*/  LDC R0, c[0x0][0x360] ;  /* 0x0000d800ff007b82 */ /* 0x000e300000000800 */
[----:B------:R-:W1:Y:S08]  /*0050*/  S2UR UR5, SR_CTAID.Y ;  /* 0x00000000000579c3 */ /* 0x000e700000002600 */
[----:B------:R-:W1:Y:S08]  /*0060*/  LDC R19, c[0x0][0x364] ;  /* 0x0000d900ff137b82 */ /* 0x000e700000000800 */
[----:B------:R-:W2:Y:S01]  /*0070*/  LDC.64 R2, c[0x0][0x398] ;  /* 0x0000e600ff027b82 */ /* 0x000ea20000000a00 */
[----:B0-----:R-:W-:-:S02]  /*0080*/  IMAD R0, R0, UR4, R5 ;  /* 0x0000000400007c24 */ /* 0x001fc4000f8e0205 */
[----:B-1----:R-:W-:-:S03]  /*0090*/  IMAD R19, R19, UR5, R4 ;  /* 0x0000000513137c24 */ /* 0x002fc6000f8e0204 */
[----:B--2---:R-:W-:-:S04]  /*00a0*/  ISETP.GE.AND P0, PT, R0, R3, PT ;  /* 0x000000030000720c */ /* 0x004fc80003f06270 */
[----:B------:R-:W-:-:S13]  /*00b0*/  ISETP.GE.OR P0, PT, R19, R2, P0 ;  /* 0x000000021300720c */ /* 0x000fda0000706670 */
[----:B------:R-:W-:Y:S05]  /*00c0*/  @P0 EXIT ;  /* 0x000000000000094d */ /* 0x000fea0003800000 */
[----:B------:R-:W0:Y:S01]  /*00d0*/  LDC R2, c[0x0][0x3a0] ;  /* 0x0000e800ff027b82 */ /* 0x000e220000000800 */
[----:B------:R-:W1:Y:S01]  /*00e0*/  LDCU.64 UR4, c[0x0][0x358] ;  /* 0x00006b00ff0477ac */ /* 0x000e620008000a00 */
[----:B------:R-:W-:Y:S01]  /*00f0*/  HFMA2 R24, -RZ, RZ, 0, 0 ;  /* 0x00000000ff187431 */ /* 0x000fe200000001ff */
[----:B0-----:R-:W-:-:S13]  /*0100*/  ISETP.GE.AND P0, PT, R2, 0x1, PT ;  /* 0x000000010200780c */ /* 0x001fda0003f06270 */
[----:B-1----:R-:W-:Y:S05]  /*0110*/  @!P0 BRA `(.L_x_7) ;  /* 0x0000000400e08947 */ /* 0x002fea0003800000 */
[C---:B------:R-:W-:Y:S01]  /*0120*/  ISETP.GE.U32.AND P1, PT, R2.reuse, 0x8, PT ;  /* 0x000000080200780c */ /* 0x040fe20003f26070 */
[----:B------:R-:W-:Y:S01]  /*0130*/  IMAD R20, R19, R2, RZ ;  /* 0x0000000213147224 */ /* 0x000fe200078e02ff */
[----:B------:R-:W-:Y:S02]  /*0140*/  LOP3.LUT R27, R2, 0x7, RZ, 0xc0, !PT ;  /* 0x00000007021b7812 */ /* 0x000fe400078ec0ff */
[----:B------:R-:W-:Y:S02]  /*0150*/  MOV R24, RZ ;  /* 0x000000ff00187202 */ /* 0x000fe40000000f00 */
[----:B------:R-:W-:Y:S02]  /*0160*/  ISETP.NE.AND P0, PT, R27, RZ, PT ;  /* 0x000000ff1b00720c */ /* 0x000fe40003f05270 */
[----:B------:R-:W-:-:S05]  /*0170*/  MOV R21, RZ ;  /* 0x000000ff00157202 */ /* 0x000fca0000000f00 */
[----:B------:R-:W-:Y:S06]  /*0180*/  @!P1 BRA `(.L_x_8) ;  /* 0x0000000000c49947 */ /* 0x000fec0003800000 */
[----:B------:R-:W0:Y:S01]  /*0190*/  LDC.64 R4, c[0x0][0x380] ;  /* 0x0000e000ff047b82 */ /* 0x000e220000000a00 */
[----:B------:R-:W-:Y:S02]  /*01a0*/  LOP3.LUT R21, R2, 0x7ffffff8, RZ, 0xc0, !PT ;  /* 0x7ffffff802157812 */ /* 0x000fe400078ec0ff */
[----:B------:R-:W-:Y:S02]  /*01b0*/  MOV R24, RZ ;  /* 0x000000ff00187202 */ /* 0x000fe40000000f00 */
[----:B------:R-:W-:Y:S02]  /*01c0*/  MOV R18, R0 ;  /* 0x0000000000127202 */ /* 0x000fe40000000f00 */
[----:B------:R-:W-:Y:S01]  /*01d0*/  IADD3 R22, PT, PT, -R21, RZ, RZ ;  /* 0x000000ff15167210 */ /* 0x000fe20007ffe1ff */
[----:B0-----:R-:W-:-:S03]  /*01e0*/  IMAD.WIDE.U32 R4, R20, 0x4, R4 ;  /* 0x0000000414047825 */ /* 0x001fc600078e0004 */
[----:B------:R-:W-:-:S04]  /*01f0*/  IADD3 R6, P1, PT, R4, 0x10, RZ ;  /* 0x0000001004067810 */ /* 0x000fc80007f3e0ff */
[----:B------:R-:W-:-:S09]  /*0200*/  IADD3.X R7, PT, PT, RZ, R5, RZ, P1, !PT ;  /* 0x00000005ff077210 */ /* 0x000fd20000ffe4ff */
.L_x_9:
[----:B------:R-:W0:Y:S01]  /*0210*/  LDC.64 R16, c[0x0][0x388] ;  /* 0x0000e200ff107b82 */ /* 0x000e220000000a00 */
[----:B------:R-:W-:Y:S02]  /*0220*/  MOV R4, R6 ;  /* 0x0000000600047202 */ /* 0x000fe40000000f00 */
[----:B------:R-:W-:-:S05]  /*0230*/  MOV R5, R7 ;  /* 0x0000000700057202 */ /* 0x000fca0000000f00 */
[----:B------:R-:W2:Y:S04]  /*0240*/  LDG.E.CONSTANT R25, desc[UR4][R4.64+-0x10] ;  /* 0xfffff00404197981 */ /* 0x000ea8000c1e9900 */
[----:B------:R-:W3:Y:S04]  /*0250*/  LDG.E.CONSTANT R23, desc[UR4][R4.64+-0xc] ;  /* 0xfffff40404177981 */ /* 0x000ee8000c1e9900 */
[----:B------:R-:W4:Y:S04]  /*0260*/  LDG.E.CONSTANT R29, desc[UR4][R4.64+-0x8] ;  /* 0xfffff804041d7981 */ /* 0x000f28000c1e9900 */
[----:B------:R-:W5:Y:S01]  /*0270*/  LDG.E.CONSTANT R28, desc[UR4][R4.64+-0x4] ;  /* 0xfffffc04041c7981 */ /* 0x000f62000c1e9900 */
[----:B0-----:R-:W-:-:S05]  /*0280*/  IMAD.WIDE R16, R18, 0x4, R16 ;  /* 0x0000000412107825 */ /* 0x001fca00078e0210 */
[----:B------:R0:W2:Y:S01]  /*0290*/  LDG.E.CONSTANT R26, desc[UR4][R16.64] ;  /* 0x00000004101a7981 */ /* 0x0000a2000c1e9900 */
[----:B------:R-:W-:-:S04]  /*02a0*/  IMAD.WIDE R14, R3, 0x4, R16 ;  /* 0x00000004030e7825 */ /* 0x000fc800078e0210 */
[C---:B------:R-:W-:Y:S02]  /*02b0*/  IMAD.WIDE R6, R3.reuse, 0x4, R14 ;  /* 0x0000000403067825 */ /* 0x040fe400078e020e */
[----:B------:R-:W3:Y:S02]  /*02c0*/  LDG.E.CONSTANT R14, desc[UR4][R14.64] ;  /* 0x000000040e0e7981 */ /* 0x000ee4000c1e9900 */
[C---:B------:R-:W-:Y:S02]  /*02d0*/  IMAD.WIDE R10, R3.reuse, 0x4, R6 ;  /* 0x00000004030a7825 */ /* 0x040fe400078e0206 */
[----:B------:R-:W4:Y:S02]  /*02e0*/  LDG.E.CONSTANT R6, desc[UR4][R6.64] ;  /* 0x0000000406067981 */ /* 0x000f24000c1e9900 */
[C---:B------:R-:W-:Y:S02]  /*02f0*/  IMAD.WIDE R8, R3.reuse, 0x4, R10 ;  /* 0x0000000403087825 */ /* 0x040fe400078e020a */
[----:B------:R-:W5:Y:S02]  /*0300*/  LDG.E.CONSTANT R10, desc[UR4][R10.64] ;  /* 0x000000040a0a7981 */ /* 0x000f64000c1e9900 */
[----:B------:R-:W-:-:S02]  /*0310*/  IMAD.WIDE R12, R3, 0x4, R8 ;  /* 0x00000004030c7825 */ /* 0x000fc400078e0208 */
[----:B------:R-:W5:Y:S04]  /*0320*/  LDG.E.CONSTANT R7, desc[UR4][R4.64] ;  /* 0x0000000404077981 */ /* 0x000f68000c1e9900 */
[----:B------:R-:W5:Y:S01]  /*0330*/  LDG.E.CONSTANT R8, desc[UR4][R8.64] ;  /* 0x0000000408087981 */ /* 0x000f62000c1e9900 */
[----:B0-----:R-:W-:-:S03]  /*0340*/  IMAD.WIDE R16, R3, 0x4, R12 ;  /* 0x0000000403107825 */ /* 0x001fc600078e020c */
[----:B------:R-:W5:Y:S04]  /*0350*/  LDG.E.CONSTANT R12, desc[UR4][R12.64] ;  /* 0x000000040c0c7981 */ /* 0x000f68000c1e9900 */
[----:B------:R-:W5:Y:S04]  /*0360*/  LDG.E.CONSTANT R15, desc[UR4][R16.64] ;  /* 0x00000004100f7981 */ /* 0x000f68000c1e9900 */
[----:B------:R-:W5:Y:S04]  /*0370*/  LDG.E.CONSTANT R9, desc[UR4][R4.64+0x4] ;  /* 0x0000040404097981 */ /* 0x000f68000c1e9900 */
[----:B------:R-:W5:Y:S01]  /*0380*/  LDG.E.CONSTANT R11, desc[UR4][R4.64+0xc] ;  /* 0x00000c04040b7981 */ /* 0x000f62000c1e9900 */
[----:B--2---:R-:W-:Y:S01]  /*0390*/  FFMA R26, R25, R26, R24 ;  /* 0x0000001a191a7223 */ /* 0x004fe20000000018 */
[----:B------:R-:W-:-:S02]  /*03a0*/  IMAD.WIDE R24, R3, 0x4, R16 ;  /* 0x0000000403187825 */ /* 0x000fc400078e0210 */
[----:B------:R-:W2:Y:S04]  /*03b0*/  LDG.E.CONSTANT R16, desc[UR4][R4.64+0x8] ;  /* 0x0000080404107981 */ /* 0x000ea8000c1e9900 */
[----:B------:R-:W2:Y:S01]  /*03c0*/  LDG.E.CONSTANT R24, desc[UR4][R24.64] ;  /* 0x0000000418187981 */ /* 0x000ea2000c1e9900 */
[----:B---3--:R-:W-:Y:S01]  /*03d0*/  FFMA R14, R23, R14, R26 ;  /* 0x0000000e170e7223 */ /* 0x008fe2000000001a */
[----:B------:R-:W-:-:S03]  /*03e0*/  IADD3 R22, PT, PT, R22, 0x8, RZ ;  /* 0x0000000816167810 */ /* 0x000fc60007ffe0ff */
[----:B----4-:R-:W-:Y:S01]  /*03f0*/  FFMA R29, R29, R6, R14 ;  /* 0x000000061d1d7223 */ /* 0x010fe2000000000e */
[----:B------:R-:W-:-:S03]  /*0400*/  ISETP.NE.AND P1, PT, R22, RZ, PT ;  /* 0x000000ff1600720c */ /* 0x000fc60003f25270 */
[----:B-----5:R-:W-:Y:S01]  /*0410*/  FFMA R10, R28, R10, R29 ;  /* 0x0000000a1c0a7223 */ /* 0x020fe2000000001d */
[----:B------:R-:W-:-:S03]  /*0420*/  IADD3 R6, P2, PT, R4, 0x20, RZ ;  /* 0x0000002004067810 */ /* 0x000fc60007f5e0ff */
[----:B------:R-:W-:Y:S01]  /*0430*/  FFMA R8, R7, R8, R10 ;  /* 0x0000000807087223 */ /* 0x000fe2000000000a */
[----:B------:R-:W-:Y:S02]  /*0440*/  IADD3.X R7, PT, PT, RZ, R5, RZ, P2, !PT ;  /* 0x00000005ff077210 */ /* 0x000fe400017fe4ff */
[----:B------:R-:W-:Y:S01]  /*0450*/  LEA R18, R3, R18, 0x3 ;  /* 0x0000001203127211 */ /* 0x000fe200078e18ff */
[----:B------:R-:W-:-:S04]  /*0460*/  FFMA R9, R9, R12, R8 ;  /* 0x0000000c09097223 */ /* 0x000fc80000000008 */
[----:B--2---:R-:W-:-:S04]  /*0470*/  FFMA R16, R16, R15, R9 ;  /* 0x0000000f10107223 */ /* 0x004fc80000000009 */
[----:B------:R-:W-:Y:S01]  /*0480*/  FFMA R24, R11, R24, R16 ;  /* 0x000000180b187223 */ /* 0x000fe20000000010 */
[----:B------:R-:W-:Y:S06]  /*0490*/  @P1 BRA `(.L_x_9) ;  /* 0xfffffffc005c1947 */ /* 0x000fec000383ffff */
.L_x_8:
[----:B------:R-:W-:Y:S05]  /*04a0*/  @!P0 BRA `(.L_x_7) ;  /* 0x0000000000fc8947 */ /* 0x000fea0003800000 */
[----:B------:R-:W-:Y:S02]  /*04b0*/  ISETP.GE.U32.AND P1, PT, R27, 0x4, PT ;  /* 0x000000041b00780c */ /* 0x000fe40003f26070 */
[----:B------:R-:W-:-:S04]  /*04c0*/  LOP3.LUT R16, R2, 0x3, RZ, 0xc0, !PT ;  /* 0x0000000302107812 */ /* 0x000fc800078ec0ff */
[----:B------:R-:W-:-:S07]  /*04d0*/  ISETP.NE.AND P0, PT, R16, RZ, PT ;  /* 0x000000ff1000720c */ /* 0x000fce0003f05270 */
[----:B------:R-:W-:Y:S06]  /*04e0*/  @!P1 BRA `(.L_x_10) ;  /* 0x00000000006c9947 */ /* 0x000fec0003800000 */
[----:B------:R-:W0:Y:S01]  /*04f0*/  LDC.64 R6, c[0x0][0x388] ;  /* 0x0000e200ff067b82 */ /* 0x000e220000000a00 */
[----:B------:R-:W1:Y:S01]  /*0500*/  LDCU.64 UR6, c[0x0][0x380] ;  /* 0x00007000ff0677ac */ /* 0x000e620008000a00 */
[----:B------:R-:W-:Y:S01]  /*0510*/  IMAD R9, R21, R3, R0 ;  /* 0x0000000315097224 */ /* 0x000fe200078e0200 */
[CC--:B------:R-:W-:Y:S02]  /*0520*/  IADD3 R5, PT, PT, R20.reuse, R21.reuse, RZ ;  /* 0x0000001514057210 */ /* 0x0c0fe40007ffe0ff */
[----:B------:R-:W-:-:S03]  /*0530*/  IADD3 R10, P1, PT, R20, R21, RZ ;  /* 0x00000015140a7210 */ /* 0x000fc60007f3e0ff */
[----:B------:R-:W2:Y:S01]  /*0540*/  LDC.64 R14, c[0x0][0x380] ;  /* 0x0000e000ff0e7b82 */ /* 0x000ea20000000a00 */
[----:B0-----:R-:W-:-:S04]  /*0550*/  IMAD.WIDE R6, R9, 0x4, R6 ;  /* 0x0000000409067825 */ /* 0x001fc800078e0206 */
[----:B------:R-:W-:Y:S02]  /*0560*/  IMAD.WIDE R8, R3, 0x4, R6 ;  /* 0x0000000403087825 */ /* 0x000fe400078e0206 */
[----:B------:R-:W3:Y:S02]  /*0570*/  LDG.E.CONSTANT R6, desc[UR4][R6.64] ;  /* 0x0000000406067981 */ /* 0x000ee4000c1e9900 */
[----:B--2---:R-:W-:Y:S01]  /*0580*/  IMAD.WIDE.U32 R14, R5, 0x4, R14 ;  /* 0x00000004050e7825 */ /* 0x004fe200078e000e */
[----:B------:R-:W-:Y:S02]  /*0590*/  IADD3.X R5, PT, PT, RZ, RZ, RZ, P1, !PT ;  /* 0x000000ffff057210 */ /* 0x000fe40000ffe4ff */
[----:B-1----:R-:W-:-:S03]  /*05a0*/  LEA R4, P1, R10, UR6, 0x2 ;  /* 0x000000060a047c11 */ /* 0x002fc6000f8210ff */
[----:B------:R-:W3:Y:S01]  /*05b0*/  LDG.E.CONSTANT R15, desc[UR4][R14.64] ;  /* 0x000000040e0f7981 */ /* 0x000ee2000c1e9900 */
[----:B------:R-:W-:Y:S01]  /*05c0*/  LEA.HI.X R5, R10, UR7, R5, 0x2, P1 ;  /* 0x000000070a057c11 */ /* 0x000fe200088f1405 */
[C---:B------:R-:W-:Y:S02]  /*05d0*/  IMAD.WIDE R10, R3.reuse, 0x4, R8 ;  /* 0x00000004030a7825 */ /* 0x040fe400078e0208 */
[----:B------:R-:W2:Y:S04]  /*05e0*/  LDG.E.CONSTANT R8, desc[UR4][R8.64] ;  /* 0x0000000408087981 */ /* 0x000ea8000c1e9900 */
[----:B------:R-:W2:Y:S01]  /*05f0*/  LDG.E.CONSTANT R17, desc[UR4][R4.64+0x4] ;  /* 0x0000040404117981 */ /* 0x000ea2000c1e9900 */
[----:B------:R-:W-:-:S03]  /*0600*/  IMAD.WIDE R12, R3, 0x4, R10 ;  /* 0x00000004030c7825 */ /* 0x000fc600078e020a */
[----:B------:R-:W4:Y:S04]  /*0610*/  LDG.E.CONSTANT R22, desc[UR4][R10.64] ;  /* 0x000000040a167981 */ /* 0x000f28000c1e9900 */
[----:B------:R-:W4:Y:S04]  /*0620*/  LDG.E.CONSTANT R18, desc[UR4][R4.64+0x8] ;  /* 0x0000080404127981 */ /* 0x000f28000c1e9900 */
[----:B------:R-:W5:Y:S04]  /*0630*/  LDG.E.CONSTANT R26, desc[UR4][R4.64+0xc] ;  /* 0x00000c04041a7981 */ /* 0x000f68000c1e9900 */
[----:B------:R-:W5:Y:S01]  /*0640*/  LDG.E.CONSTANT R12, desc[UR4][R12.64] ;  /* 0x000000040c0c7981 */ /* 0x000f62000c1e9900 */
[----:B------:R-:W-:Y:S01]  /*0650*/  IADD3 R21, PT, PT, R21, 0x4, RZ ;  /* 0x0000000415157810 */ /* 0x000fe20007ffe0ff */
[----:B---3--:R-:W-:-:S04]  /*0660*/  FFMA R24, R15, R6, R24 ;  /* 0x000000060f187223 */ /* 0x008fc80000000018 */
[----:B--2---:R-:W-:-:S04]  /*0670*/  FFMA R17, R17, R8, R24 ;  /* 0x0000000811117223 */ /* 0x004fc80000000018 */
[----:B----4-:R-:W-:-:S04]  /*0680*/  FFMA R17, R18, R22, R17 ;  /* 0x0000001612117223 */ /* 0x010fc80000000011 */
[----:B-----5:R-:W-:-:S07]  /*0690*/  FFMA R24, R26, R12, R17 ;  /* 0x0000000c1a187223 */ /* 0x020fce0000000011 */
.L_x_10:
[----:B------:R-:W-:Y:S05]  /*06a0*/  @!P0 BRA `(.L_x_7) ;  /* 0x00000000007c8947 */ /* 0x000fea0003800000 */
[----:B------:R-:W-:Y:S01]  /*06b0*/  ISETP.NE.AND P1, PT, R16, 0x1, PT ;  /* 0x000000011000780c */ /* 0x000fe20003f25270 */
[----:B------:R-:W0:Y:S01]  /*06c0*/  LDC.64 R12, c[0x0][0x380] ;  /* 0x0000e000ff0c7b82 */ /* 0x000e220000000a00 */
[----:B------:R-:W-:-:S04]  /*06d0*/  LOP3.LUT R2, R2, 0x1, RZ, 0xc0, !PT ;  /* 0x0000000102027812 */ /* 0x000fc800078ec0ff */
[----:B------:R-:W-:-:S03]  /*06e0*/  ISETP.NE.U32.AND P0, PT, R2, 0x1, PT ;  /* 0x000000010200780c */ /* 0x000fc60003f05070 */
[----:B------:R-:W1:Y:S04]  /*06f0*/  LDC.64 R10, c[0x0][0x388] ;  /* 0x0000e200ff0a7b82 */ /* 0x000e680000000a00 */
[CC--:B------:R-:W-:Y:S02]  /*0700*/  @P1 IADD3 R15, PT, PT, R20.reuse, R21.reuse, RZ ;  /* 0x00000015140f1210 */ /* 0x0c0fe40007ffe0ff */
[----:B------:R-:W-:Y:S02]  /*0710*/  @P1 IADD3 R2, P2, PT, R20, R21, RZ ;  /* 0x0000001514021210 */ /* 0x000fe40007f5e0ff */
[----:B------:R-:W2:Y:S02]  /*0720*/  @P1 LDC.64 R4, c[0x0][0x380] ;  /* 0x0000e000ff041b82 */ /* 0x000ea40000000a00 */
[----:B------:R-:W-:-:S06]  /*0730*/  @P1 IADD3.X R14, PT, PT, RZ, RZ, RZ, P2, !PT ;  /* 0x000000ffff0e1210 */ /* 0x000fcc00017fe4ff */
[----:B------:R-:W3:Y:S01]  /*0740*/  LDC.64 R6, c[0x0][0x380] ;  /* 0x0000e000ff067b82 */ /* 0x000ee20000000a00 */
[----:B0-----:R-:W-:-:S04]  /*0750*/  @P1 IMAD.WIDE.U32 R12, R15, 0x4, R12 ;  /* 0x000000040f0c1825 */ /* 0x001fc800078e000c */
[C---:B------:R-:W-:Y:S01]  /*0760*/  @P1 IMAD R15, R21.reuse, R3, R0 ;  /* 0x00000003150f1224 */ /* 0x040fe200078e0200 */
[----:B------:R-:W-:Y:S01]  /*0770*/  @P1 IADD3 R21, PT, PT, R21, 0x2, RZ ;  /* 0x0000000215151810 */ /* 0x000fe20007ffe0ff */
[----:B------:R-:W4:Y:S01]  /*0780*/  @P1 LDG.E.CONSTANT R13, desc[UR4][R12.64] ;  /* 0x000000040c0d1981 */ /* 0x000f22000c1e9900 */
[----:B------:R-:W0:Y:S01]  /*0790*/  LDC.64 R8, c[0x0][0x388] ;  /* 0x0000e200ff087b82 */ /* 0x000e220000000a00 */
[----:B-1----:R-:W-:Y:S01]  /*07a0*/  @P1 IMAD.WIDE R10, R15, 0x4, R10 ;  /* 0x000000040f0a1825 */ /* 0x002fe200078e020a */
[----:B------:R-:W-:Y:S02]  /*07b0*/  @!P0 IADD3 R17, PT, PT, R20, R21, RZ ;  /* 0x0000001514118210 */ /* 0x000fe40007ffe0ff */
[----:B--2---:R-:W-:Y:S01]  /*07c0*/  @P1 LEA R4, P2, R2, R4, 0x2 ;  /* 0x0000000402041211 */ /* 0x004fe200078410ff */
[----:B------:R-:W-:-:S03]  /*07d0*/  @!P0 IMAD R21, R21, R3, R0 ;  /* 0x0000000315158224 */ /* 0x000fc600078e0200 */
[----:B------:R-:W-:Y:S01]  /*07e0*/  @P1 LEA.HI.X R5, R2, R5, R14, 0x2, P2 ;  /* 0x0000000502051211 */ /* 0x000fe200010f140e */
[----:B------:R-:W-:Y:S01]  /*07f0*/  @P1 IMAD.WIDE R14, R3, 0x4, R10 ;  /* 0x00000004030e1825 */ /* 0x000fe200078e020a */
[----:B------:R-:W4:Y:S03]  /*0800*/  @P1 LDG.E.CONSTANT R2, desc[UR4][R10.64] ;  /* 0x000000040a021981 */ /* 0x000f26000c1e9900 */
[----:B---3--:R-:W-:Y:S01]  /*0810*/  @!P0 IMAD.WIDE.U32 R6, R17, 0x4, R6 ;  /* 0x0000000411068825 */ /* 0x008fe200078e0006 */
[----:B------:R-:W2:Y:S04]  /*0820*/  @P1 LDG.E.CONSTANT R5, desc[UR4][R4.64+0x4] ;  /* 0x0000040404051981 */ /* 0x000ea8000c1e9900 */
[----:B------:R-:W2:Y:S01]  /*0830*/  @P1 LDG.E.CONSTANT R14, desc[UR4][R14.64] ;  /* 0x000000040e0e1981 */ /* 0x000ea2000c1e9900 */
[----:B0-----:R-:W-:-:S03]  /*0840*/  @!P0 IMAD.WIDE R8, R21, 0x4, R8 ;  /* 0x0000000415088825 */ /* 0x001fc600078e0208 */
[----:B------:R-:W3:Y:S04]  /*0850*/  @!P0 LDG.E.CONSTANT R7, desc[UR4][R6.64] ;  /* 0x0000000406078981 */ /* 0x000ee8000c1e9900 */
[----:B------:R-:W3:Y:S01]  /*0860*/  @!P0 LDG.E.CONSTANT R8, desc[UR4][R8.64] ;  /* 0x0000000408088981 */ /* 0x000ee2000c1e9900 */
[----:B----4-:R-:W-:-:S04]  /*0870*/  @P1 FFMA R2, R13, R2, R24 ;  /* 0x000000020d021223 */ /* 0x010fc80000000018 */
[----:B--2---:R-:W-:-:S04]  /*0880*/  @P1 FFMA R24, R5, R14, R2 ;  /* 0x0000000e05181223 */ /* 0x004fc80000000002 */
[----:B---3--:R-:W-:-:S07]  /*0890*/  @!P0 FFMA R24, R7, R8, R24 ;  /* 0x0000000807188223 */ /* 0x008fce0000000018 */
.L_x_7:
[----:B------:R-:W0:Y:S01]  /*08a0*/  LDC.64 R4, c[0x0][0x390] ;  /* 0x0000e400ff047b82 */ /* 0x000e220000000a00 */
[----:B------:R-:W-:-:S04]  /*08b0*/  IMAD R3, R19, R3, R0 ;  /* 0x0000000313037224 */ /* 0x000fc800078e0200 */
[----:B0-----:R-:W-:-:S05]  /*08c0*/  IMAD.WIDE R2, R3, 0x4, R4 ;  /* 0x0000000403027825 */ /* 0x001fca00078e0204 */
[----:B------:R-:W-:Y:S01]  /*08d0*/  STG.E desc[UR4][R2.64], R24 ;  /* 0x0000001802007986 */ /* 0x000fe2000c101904 */
[----:B------:R-:W-:Y:S05]  /*08e0*/  EXIT ;  /* 0x000000000000794d */ /* 0x000fea0003800000 */
.L_x_11:
        /* <DEDUP_REMOVED lines=9> */
.L_x_13:


//--------------------- .nv.shared.reserved.0     --------------------------
	.section	.nv.shared.reserved.0,"aw",@nobits
	.weak		__nv_reservedSMEM_offset_0_alias
	.size		__nv_reservedSMEM_offset_0_alias, 0, 64
	.other		__nv_reservedSMEM_offset_0_alias,@"STO_CUDA_RESERVED_SHARED STV_DEFAULT"
__nv_reservedSMEM_offset_0_alias:
	.zero		0
	.zero		64


//--------------------- .nv.constant0._Z11shared_gemmPfS_S_iii --------------------------
	.section	.nv.constant0._Z11shared_gemmPfS_S_iii,"a",@progbits
	.sectionflags	@""
	.align	4
.nv.constant0._Z11shared_gemmPfS_S_iii:
	.zero		932


//--------------------- .nv.constant0._Z10naiveSgemmPfS_S_iii --------------------------
	.section	.nv.constant0._Z10naiveSgemmPfS_S_iii,"a",@progbits
	.sectionflags	@""
	.align	4
.nv.constant0._Z10naiveSgemmPfS_S_iii:
	.zero		932


//--------------------- SYMBOLS --------------------------

	.type		.nv.reservedSmem.offset0,@object
	.size		.nv.reservedSmem.offset0,0x4
